//
// Generated by NVIDIA NVVM Compiler
//
// Compiler Build ID: CL-36424714
// Cuda compilation tools, release 13.0, V13.0.88
// Based on NVVM 20.0.0
//

.version 9.0
.target sm_100
.address_size 64

	// .globl	_Z17WMMAF16TensorCorePdS_S_ii

.visible .entry _Z17WMMAF16TensorCorePdS_S_ii(
	.param .u64 .ptr .align 1 _Z17WMMAF16TensorCorePdS_S_ii_param_0,
	.param .u64 .ptr .align 1 _Z17WMMAF16TensorCorePdS_S_ii_param_1,
	.param .u64 .ptr .align 1 _Z17WMMAF16TensorCorePdS_S_ii_param_2,
	.param .u32 _Z17WMMAF16TensorCorePdS_S_ii_param_3,
	.param .u32 _Z17WMMAF16TensorCorePdS_S_ii_param_4
)
{
	.reg .pred 	%p<10>;
	.reg .b32 	%r<22>;
	.reg .b64 	%rd<21>;
	.reg .b64 	%fd<206>;

	ld.param.u64 	%rd2, [_Z17WMMAF16TensorCorePdS_S_ii_param_0];
	ld.param.u64 	%rd3, [_Z17WMMAF16TensorCorePdS_S_ii_param_1];
	ld.param.u64 	%rd1, [_Z17WMMAF16TensorCorePdS_S_ii_param_2];
	ld.param.u32 	%r6, [_Z17WMMAF16TensorCorePdS_S_ii_param_3];
	ld.param.u32 	%r7, [_Z17WMMAF16TensorCorePdS_S_ii_param_4];
	mov.b32 	%r8, 8;
	wmma.load.a.sync.aligned.row.m8n8k4.f64 	{%fd1}, [%rd2], %r8;
	wmma.load.b.sync.aligned.col.m8n8k4.f64 	{%fd2}, [%rd3], %r8;
	setp.lt.s32 	%p1, %r7, 1;
	mov.f64 	%fd198, 0d0000000000000000;
	mov.f64 	%fd199, %fd198;
	mov.f64 	%fd200, %fd198;
	mov.f64 	%fd201, %fd198;
	mov.f64 	%fd202, %fd198;
	mov.f64 	%fd203, %fd198;
	mov.f64 	%fd204, %fd198;
	mov.f64 	%fd205, %fd198;
	@%p1 bra 	$L__BB0_12;
	and.b32  	%r1, %r7, 7;
	setp.lt.u32 	%p2, %r7, 8;
	mov.f64 	%fd198, 0d0000000000000000;
	@%p2 bra 	$L__BB0_4;
	and.b32  	%r9, %r7, 2147483640;
	neg.s32 	%r21, %r9;
	mov.f64 	%fd198, 0d0000000000000000;
	mov.f64 	%fd199, %fd198;
	mov.f64 	%fd200, %fd198;
	mov.f64 	%fd201, %fd198;
	mov.f64 	%fd202, %fd198;
	mov.f64 	%fd203, %fd198;
	mov.f64 	%fd204, %fd198;
	mov.f64 	%fd205, %fd198;
$L__BB0_3:
	.pragma "nounroll";
	wmma.mma.sync.aligned.row.col.m8n8k4.f64.f64.f64.f64.rn {%fd78, %fd79}, {%fd1}, {%fd2}, {%fd205, %fd204};
	wmma.mma.sync.aligned.row.col.m8n8k4.f64.f64.f64.f64.rn {%fd80, %fd81}, {%fd1}, {%fd2}, {%fd203, %fd202};
	wmma.mma.sync.aligned.row.col.m8n8k4.f64.f64.f64.f64.rn {%fd82, %fd83}, {%fd1}, {%fd2}, {%fd201, %fd200};
	wmma.mma.sync.aligned.row.col.m8n8k4.f64.f64.f64.f64.rn {%fd84, %fd85}, {%fd1}, {%fd2}, {%fd199, %fd198};
	wmma.mma.sync.aligned.row.col.m8n8k4.f64.f64.f64.f64.rn {%fd86, %fd87}, {%fd1}, {%fd2}, {%fd78, %fd79};
	wmma.mma.sync.aligned.row.col.m8n8k4.f64.f64.f64.f64.rn {%fd88, %fd89}, {%fd1}, {%fd2}, {%fd80, %fd81};
	wmma.mma.sync.aligned.row.col.m8n8k4.f64.f64.f64.f64.rn {%fd90, %fd91}, {%fd1}, {%fd2}, {%fd82, %fd83};
	wmma.mma.sync.aligned.row.col.m8n8k4.f64.f64.f64.f64.rn {%fd92, %fd93}, {%fd1}, {%fd2}, {%fd84, %fd85};
	wmma.mma.sync.aligned.row.col.m8n8k4.f64.f64.f64.f64.rn {%fd94, %fd95}, {%fd1}, {%fd2}, {%fd86, %fd87};
	wmma.mma.sync.aligned.row.col.m8n8k4.f64.f64.f64.f64.rn {%fd96, %fd97}, {%fd1}, {%fd2}, {%fd88, %fd89};
	wmma.mma.sync.aligned.row.col.m8n8k4.f64.f64.f64.f64.rn {%fd98, %fd99}, {%fd1}, {%fd2}, {%fd90, %fd91};
	wmma.mma.sync.aligned.row.col.m8n8k4.f64.f64.f64.f64.rn {%fd100, %fd101}, {%fd1}, {%fd2}, {%fd92, %fd93};
	wmma.mma.sync.aligned.row.col.m8n8k4.f64.f64.f64.f64.rn {%fd102, %fd103}, {%fd1}, {%fd2}, {%fd94, %fd95};
	wmma.mma.sync.aligned.row.col.m8n8k4.f64.f64.f64.f64.rn {%fd104, %fd105}, {%fd1}, {%fd2}, {%fd96, %fd97};
	wmma.mma.sync.aligned.row.col.m8n8k4.f64.f64.f64.f64.rn {%fd106, %fd107}, {%fd1}, {%fd2}, {%fd98, %fd99};
	wmma.mma.sync.aligned.row.col.m8n8k4.f64.f64.f64.f64.rn {%fd108, %fd109}, {%fd1}, {%fd2}, {%fd100, %fd101};
	wmma.mma.sync.aligned.row.col.m8n8k4.f64.f64.f64.f64.rn {%fd110, %fd111}, {%fd1}, {%fd2}, {%fd102, %fd103};
	wmma.mma.sync.aligned.row.col.m8n8k4.f64.f64.f64.f64.rn {%fd112, %fd113}, {%fd1}, {%fd2}, {%fd104, %fd105};
	wmma.mma.sync.aligned.row.col.m8n8k4.f64.f64.f64.f64.rn {%fd114, %fd115}, {%fd1}, {%fd2}, {%fd106, %fd107};
	wmma.mma.sync.aligned.row.col.m8n8k4.f64.f64.f64.f64.rn {%fd116, %fd117}, {%fd1}, {%fd2}, {%fd108, %fd109};
	wmma.mma.sync.aligned.row.col.m8n8k4.f64.f64.f64.f64.rn {%fd118, %fd119}, {%fd1}, {%fd2}, {%fd110, %fd111};
	wmma.mma.sync.aligned.row.col.m8n8k4.f64.f64.f64.f64.rn {%fd120, %fd121}, {%fd1}, {%fd2}, {%fd112, %fd113};
	wmma.mma.sync.aligned.row.col.m8n8k4.f64.f64.f64.f64.rn {%fd122, %fd123}, {%fd1}, {%fd2}, {%fd114, %fd115};
	wmma.mma.sync.aligned.row.col.m8n8k4.f64.f64.f64.f64.rn {%fd124, %fd125}, {%fd1}, {%fd2}, {%fd116, %fd117};
	wmma.mma.sync.aligned.row.col.m8n8k4.f64.f64.f64.f64.rn {%fd126, %fd127}, {%fd1}, {%fd2}, {%fd118, %fd119};
	wmma.mma.sync.aligned.row.col.m8n8k4.f64.f64.f64.f64.rn {%fd128, %fd129}, {%fd1}, {%fd2}, {%fd120, %fd121};
	wmma.mma.sync.aligned.row.col.m8n8k4.f64.f64.f64.f64.rn {%fd130, %fd131}, {%fd1}, {%fd2}, {%fd122, %fd123};
	wmma.mma.sync.aligned.row.col.m8n8k4.f64.f64.f64.f64.rn {%fd132, %fd133}, {%fd1}, {%fd2}, {%fd124, %fd125};
	wmma.mma.sync.aligned.row.col.m8n8k4.f64.f64.f64.f64.rn {%fd205, %fd204}, {%fd1}, {%fd2}, {%fd126, %fd127};
	wmma.mma.sync.aligned.row.col.m8n8k4.f64.f64.f64.f64.rn {%fd203, %fd202}, {%fd1}, {%fd2}, {%fd128, %fd129};
	wmma.mma.sync.aligned.row.col.m8n8k4.f64.f64.f64.f64.rn {%fd201, %fd200}, {%fd1}, {%fd2}, {%fd130, %fd131};
	wmma.mma.sync.aligned.row.col.m8n8k4.f64.f64.f64.f64.rn {%fd199, %fd198}, {%fd1}, {%fd2}, {%fd132, %fd133};
	add.s32 	%r21, %r21, 8;
	setp.ne.s32 	%p3, %r21, 0;
	@%p3 bra 	$L__BB0_3;
$L__BB0_4:
	setp.eq.s32 	%p4, %r1, 0;
	@%p4 bra 	$L__BB0_12;
	and.b32  	%r5, %r7, 3;
	setp.lt.u32 	%p5, %r1, 4;
	@%p5 bra 	$L__BB0_7;
	wmma.mma.sync.aligned.row.col.m8n8k4.f64.f64.f64.f64.rn {%fd134, %fd135}, {%fd1}, {%fd2}, {%fd205, %fd204};
	wmma.mma.sync.aligned.row.col.m8n8k4.f64.f64.f64.f64.rn {%fd136, %fd137}, {%fd1}, {%fd2}, {%fd203, %fd202};
	wmma.mma.sync.aligned.row.col.m8n8k4.f64.f64.f64.f64.rn {%fd138, %fd139}, {%fd1}, {%fd2}, {%fd201, %fd200};
	wmma.mma.sync.aligned.row.col.m8n8k4.f64.f64.f64.f64.rn {%fd140, %fd141}, {%fd1}, {%fd2}, {%fd199, %fd198};
	wmma.mma.sync.aligned.row.col.m8n8k4.f64.f64.f64.f64.rn {%fd142, %fd143}, {%fd1}, {%fd2}, {%fd134, %fd135};
	wmma.mma.sync.aligned.row.col.m8n8k4.f64.f64.f64.f64.rn {%fd144, %fd145}, {%fd1}, {%fd2}, {%fd136, %fd137};
	wmma.mma.sync.aligned.row.col.m8n8k4.f64.f64.f64.f64.rn {%fd146, %fd147}, {%fd1}, {%fd2}, {%fd138, %fd139};
	wmma.mma.sync.aligned.row.col.m8n8k4.f64.f64.f64.f64.rn {%fd148, %fd149}, {%fd1}, {%fd2}, {%fd140, %fd141};
	wmma.mma.sync.aligned.row.col.m8n8k4.f64.f64.f64.f64.rn {%fd150, %fd151}, {%fd1}, {%fd2}, {%fd142, %fd143};
	wmma.mma.sync.aligned.row.col.m8n8k4.f64.f64.f64.f64.rn {%fd152, %fd153}, {%fd1}, {%fd2}, {%fd144, %fd145};
	wmma.mma.sync.aligned.row.col.m8n8k4.f64.f64.f64.f64.rn {%fd154, %fd155}, {%fd1}, {%fd2}, {%fd146, %fd147};
	wmma.mma.sync.aligned.row.col.m8n8k4.f64.f64.f64.f64.rn {%fd156, %fd157}, {%fd1}, {%fd2}, {%fd148, %fd149};
	wmma.mma.sync.aligned.row.col.m8n8k4.f64.f64.f64.f64.rn {%fd205, %fd204}, {%fd1}, {%fd2}, {%fd150, %fd151};
	wmma.mma.sync.aligned.row.col.m8n8k4.f64.f64.f64.f64.rn {%fd203, %fd202}, {%fd1}, {%fd2}, {%fd152, %fd153};
	wmma.mma.sync.aligned.row.col.m8n8k4.f64.f64.f64.f64.rn {%fd201, %fd200}, {%fd1}, {%fd2}, {%fd154, %fd155};
	wmma.mma.sync.aligned.row.col.m8n8k4.f64.f64.f64.f64.rn {%fd199, %fd198}, {%fd1}, {%fd2}, {%fd156, %fd157};
$L__BB0_7:
	setp.eq.s32 	%p6, %r5, 0;
	@%p6 bra 	$L__BB0_12;
	setp.eq.s32 	%p7, %r5, 1;
	@%p7 bra 	$L__BB0_10;
	wmma.mma.sync.aligned.row.col.m8n8k4.f64.f64.f64.f64.rn {%fd158, %fd159}, {%fd1}, {%fd2}, {%fd205, %fd204};
	wmma.mma.sync.aligned.row.col.m8n8k4.f64.f64.f64.f64.rn {%fd160, %fd161}, {%fd1}, {%fd2}, {%fd203, %fd202};
	wmma.mma.sync.aligned.row.col.m8n8k4.f64.f64.f64.f64.rn {%fd162, %fd163}, {%fd1}, {%fd2}, {%fd201, %fd200};
	wmma.mma.sync.aligned.row.col.m8n8k4.f64.f64.f64.f64.rn {%fd164, %fd165}, {%fd1}, {%fd2}, {%fd199, %fd198};
	wmma.mma.sync.aligned.row.col.m8n8k4.f64.f64.f64.f64.rn {%fd205, %fd204}, {%fd1}, {%fd2}, {%fd158, %fd159};
	wmma.mma.sync.aligned.row.col.m8n8k4.f64.f64.f64.f64.rn {%fd203, %fd202}, {%fd1}, {%fd2}, {%fd160, %fd161};
	wmma.mma.sync.aligned.row.col.m8n8k4.f64.f64.f64.f64.rn {%fd201, %fd200}, {%fd1}, {%fd2}, {%fd162, %fd163};
	wmma.mma.sync.aligned.row.col.m8n8k4.f64.f64.f64.f64.rn {%fd199, %fd198}, {%fd1}, {%fd2}, {%fd164, %fd165};
$L__BB0_10:
	and.b32  	%r10, %r7, 1;
	setp.eq.b32 	%p8, %r10, 1;
	not.pred 	%p9, %p8;
	@%p9 bra 	$L__BB0_12;
	wmma.mma.sync.aligned.row.col.m8n8k4.f64.f64.f64.f64.rn {%fd205, %fd204}, {%fd1}, {%fd2}, {%fd205, %fd204};
	wmma.mma.sync.aligned.row.col.m8n8k4.f64.f64.f64.f64.rn {%fd203, %fd202}, {%fd1}, {%fd2}, {%fd203, %fd202};
	wmma.mma.sync.aligned.row.col.m8n8k4.f64.f64.f64.f64.rn {%fd201, %fd200}, {%fd1}, {%fd2}, {%fd201, %fd200};
	wmma.mma.sync.aligned.row.col.m8n8k4.f64.f64.f64.f64.rn {%fd199, %fd198}, {%fd1}, {%fd2}, {%fd199, %fd198};
$L__BB0_12:
	mov.u32 	%r11, %ctaid.x;
	shr.u32 	%r12, %r11, 5;
	mul.lo.s32 	%r13, %r6, %r12;
	cvt.s64.s32 	%rd4, %r13;
	mov.u32 	%r14, %nctaid.x;
	shl.b32 	%r15, %r11, 3;
	cvt.u64.u32 	%rd5, %r15;
	add.s64 	%rd6, %rd5, %rd4;
	shl.b64 	%rd7, %rd6, 3;
	add.s64 	%rd8, %rd1, %rd7;
	wmma.store.d.sync.aligned.row.m8n8k4.f64 	[%rd8], {%fd205, %fd204}, %r6;
	add.s32 	%r16, %r14, %r11;
	shl.b32 	%r17, %r16, 3;
	cvt.u64.u32 	%rd9, %r17;
	add.s64 	%rd10, %rd9, %rd4;
	shl.b64 	%rd11, %rd10, 3;
	add.s64 	%rd12, %rd1, %rd11;
	wmma.store.d.sync.aligned.row.m8n8k4.f64 	[%rd12], {%fd203, %fd202}, %r6;
	shl.b32 	%r18, %r14, 4;
	add.s32 	%r19, %r18, %r15;
	cvt.u64.u32 	%rd13, %r19;
	add.s64 	%rd14, %rd13, %rd4;
	shl.b64 	%rd15, %rd14, 3;
	add.s64 	%rd16, %rd1, %rd15;
	wmma.store.d.sync.aligned.row.m8n8k4.f64 	[%rd16], {%fd201, %fd200}, %r6;
	add.s32 	%r20, %r18, %r17;
	cvt.u64.u32 	%rd17, %r20;
	add.s64 	%rd18, %rd17, %rd4;
	shl.b64 	%rd19, %rd18, 3;
	add.s64 	%rd20, %rd1, %rd19;
	wmma.store.d.sync.aligned.row.m8n8k4.f64 	[%rd20], {%fd199, %fd198}, %r6;
	ret;

}


// ===== COMPILED SASS (sm_100) =====

	.target	sm_100

	.elftype	@"ET_EXEC"


//--------------------- .note.nv.tkinfo           --------------------------
	.section	.note.nv.tkinfo,"",@"SHT_NOTE"
	.sectionflags	@"SHF_NOTE_NV_TKINFO"
	.tkinfo
        /*0018*/ 	.word	0x00000002
        /*0030*/ 	.string	""
        /*0030*/ 	.string	"ptxas"
        /*0030*/ 	.string	"Cuda compilation tools, release 13.0, V13.0.88"
        /*0030*/ 	.string	"Build cuda_13.0.r13.0/compiler.36424714_0"
        /*0030*/ 	.string	"-arch sm_100 -m 64 "



//--------------------- .note.nv.cuinfo           --------------------------
	.section	.note.nv.cuinfo,"",@"SHT_NOTE"
	.sectionflags	@"SHF_NOTE_NV_CUINFO"
        /*0018*/ 	.short	0x0002
        /*001a*/ 	.short	0x0064
        /*001c*/ 	.short	0x0082
	.zero		2


//--------------------- .nv.info                  --------------------------
	.section	.nv.info,"",@"SHT_CUDA_INFO"
	.align	4


	//----- nvinfo : EIATTR_REGCOUNT
	.align		4
        /*0000*/ 	.byte	0x04, 0x2f
        /*0002*/ 	.short	(.L_1 - .L_0)
	.align		4
.L_0:
        /*0004*/ 	.word	index@(_Z17WMMAF16TensorCorePdS_S_ii)
        /*0008*/ 	.word	0x0000001e


	//----- nvinfo : EIATTR_FRAME_SIZE
	.align		4
.L_1:
        /*000c*/ 	.byte	0x04, 0x11
        /*000e*/ 	.short	(.L_3 - .L_2)
	.align		4
.L_2:
        /*0010*/ 	.word	index@(_Z17WMMAF16TensorCorePdS_S_ii)
        /*0014*/ 	.word	0x00000000


	//----- nvinfo : EIATTR_MIN_STACK_SIZE
	.align		4
.L_3:
        /*0018*/ 	.byte	0x04, 0x12
        /*001a*/ 	.short	(.L_5 - .L_4)
	.align		4
.L_4:
        /*001c*/ 	.word	index@(_Z17WMMAF16TensorCorePdS_S_ii)
        /*0020*/ 	.word	0x00000000
.L_5:


//--------------------- .nv.compat                --------------------------
	.section	.nv.compat,"",@"SHT_CUDA_COMPAT_INFO"
	.align	4
        /*0000*/ 	.byte	0x02, 0x09, 0x00, 0x00, 0x02, 0x02, 0x01, 0x00, 0x02, 0x05, 0x05, 0x00, 0x03, 0x07, 0x01, 0x01
        /*0010*/ 	.byte	0x02, 0x03, 0x00, 0x00, 0x02, 0x06, 0x01, 0x00, 0x04, 0x0b, 0x08, 0x00, 0x01, 0x00, 0x00, 0x00
        /*0020*/ 	.byte	0x00, 0x00, 0x00, 0x00


//--------------------- .nv.info._Z17WMMAF16TensorCorePdS_S_ii --------------------------
	.section	.nv.info._Z17WMMAF16TensorCorePdS_S_ii,"",@"SHT_CUDA_INFO"
	.sectionflags	@""
	.align	4


	//----- nvinfo : EIATTR_CUDA_API_VERSION
	.align		4
        /*0000*/ 	.byte	0x04, 0x37
        /*0002*/ 	.short	(.L_7 - .L_6)
.L_6:
        /*0004*/ 	.word	0x00000082


	//----- nvinfo : EIATTR_KPARAM_INFO
	.align		4
.L_7:
        /*0008*/ 	.byte	0x04, 0x17
        /*000a*/ 	.short	(.L_9 - .L_8)
.L_8:
        /*000c*/ 	.word	0x00000000
        /*0010*/ 	.short	0x0004
        /*0012*/ 	.short	0x001c
        /*0014*/ 	.byte	0x00, 0xf0, 0x11, 0x00


	//----- nvinfo : EIATTR_KPARAM_INFO
	.align		4
.L_9:
        /*0018*/ 	.byte	0x04, 0x17
        /*001a*/ 	.short	(.L_11 - .L_10)
.L_10:
        /*001c*/ 	.word	0x00000000
        /*0020*/ 	.short	0x0003
        /*0022*/ 	.short	0x0018
        /*0024*/ 	.byte	0x00, 0xf0, 0x11, 0x00


	//----- nvinfo : EIATTR_KPARAM_INFO
	.align		4
.L_11:
        /*0028*/ 	.byte	0x04, 0x17
        /*002a*/ 	.short	(.L_13 - .L_12)
.L_12:
        /*002c*/ 	.word	0x00000000
        /*0030*/ 	.short	0x0002
        /*0032*/ 	.short	0x0010
        /*0034*/ 	.byte	0x00, 0xf5, 0x21, 0x00


	//----- nvinfo : EIATTR_KPARAM_INFO
	.align		4
.L_13:
        /*0038*/ 	.byte	0x04, 0x17
        /*003a*/ 	.short	(.L_15 - .L_14)
.L_14:
        /*003c*/ 	.word	0x00000000
        /*0040*/ 	.short	0x0001
        /*0042*/ 	.short	0x0008
        /*0044*/ 	.byte	0x00, 0xf5, 0x21, 0x00


	//----- nvinfo : EIATTR_KPARAM_INFO
	.align		4
.L_15:
        /*0048*/ 	.byte	0x04, 0x17
        /*004a*/ 	.short	(.L_17 - .L_16)
.L_16:
        /*004c*/ 	.word	0x00000000
        /*0050*/ 	.short	0x0000
        /*0052*/ 	.short	0x0000
        /*0054*/ 	.byte	0x00, 0xf5, 0x21, 0x00


	//----- nvinfo : EIATTR_SPARSE_MMA_MASK
	.align		4
.L_17:
        /*0058*/ 	.byte	0x03, 0x50
        /*005a*/ 	.short	0x0000


	//----- nvinfo : EIATTR_WMMA_USED
	.align		4
        /*005c*/ 	.byte	0x01, 0x2b
	.zero		2


	//----- nvinfo : EIATTR_MAXREG_COUNT
	.align		4
        /*0060*/ 	.byte	0x03, 0x1b
        /*0062*/ 	.short	0x00ff


	//----- nvinfo : EIATTR_MERCURY_ISA_VERSION
	.align		4
        /*0064*/ 	.byte	0x03, 0x5f
        /*0066*/ 	.short	0x0101


	//----- nvinfo : EIATTR_VRC_CTA_INIT_COUNT
	.align		4
        /*0068*/ 	.byte	0x02, 0x4a
	.zero		1
	.zero		1


	//----- nvinfo : EIATTR_EXIT_INSTR_OFFSETS
	.align		4
        /*006c*/ 	.byte	0x04, 0x1c
        /*006e*/ 	.short	(.L_19 - .L_18)


	//   ....[0]....
.L_18:
        /*0070*/ 	.word	0x00000d60


	//----- nvinfo : EIATTR_CBANK_PARAM_SIZE
	.align		4
.L_19:
        /*0074*/ 	.byte	0x03, 0x19
        /*0076*/ 	.short	0x0020


	//----- nvinfo : EIATTR_PARAM_CBANK
	.align		4
        /*0078*/ 	.byte	0x04, 0x0a
        /*007a*/ 	.short	(.L_21 - .L_20)
	.align		4
.L_20:
        /*007c*/ 	.word	index@(.nv.constant0._Z17WMMAF16TensorCorePdS_S_ii)
        /*0080*/ 	.short	0x0380
        /*0082*/ 	.short	0x0020


	//----- nvinfo : EIATTR_SW_WAR
	.align		4
.L_21:
        /*0084*/ 	.byte	0x04, 0x36
        /*0086*/ 	.short	(.L_23 - .L_22)
.L_22:
        /*0088*/ 	.word	0x00000008
.L_23:


//--------------------- .nv.callgraph             --------------------------
	.section	.nv.callgraph,"",@"SHT_CUDA_CALLGRAPH"
	.align	4
	.sectionentsize	8
	.align		4
        /*0000*/ 	.word	0x00000000
	.align		4
        /*0004*/ 	.word	0xffffffff
	.align		4
        /*0008*/ 	.word	0x00000000
	.align		4
        /*000c*/ 	.word	0xfffffffe
	.align		4
        /*0010*/ 	.word	0x00000000
	.align		4
        /*0014*/ 	.word	0xfffffffd
	.align		4
        /*0018*/ 	.word	0x00000000
	.align		4
        /*001c*/ 	.word	0xfffffffc


//--------------------- .text._Z17WMMAF16TensorCorePdS_S_ii --------------------------
	.section	.text._Z17WMMAF16TensorCorePdS_S_ii,"ax",@progbits
	.align	128
        .global         _Z17WMMAF16TensorCorePdS_S_ii
        .type           _Z17WMMAF16TensorCorePdS_S_ii,@function
        .size           _Z17WMMAF16TensorCorePdS_S_ii,(.L_x_6 - _Z17WMMAF16TensorCorePdS_S_ii)
        .other          _Z17WMMAF16TensorCorePdS_S_ii,@"STO_CUDA_ENTRY STV_DEFAULT"
_Z17WMMAF16TensorCorePdS_S_ii:
.text._Z17WMMAF16TensorCorePdS_S_ii:
[----:B------:R-:W-:Y:S01]  /*0000*/  LDC R1, c[0x0][0x37c] ;  /* 0x0000df00ff017b82 */ /* 0x000fe20000000800 */
[----:B------:R-:W0:Y:S07]  /*0010*/  S2R R0, SR_LANEID ;  /* 0x0000000000007919 */ /* 0x000e2e0000000000 */
[----:B------:R-:W1:Y:S01]  /*0020*/  LDC R3, c[0x0][0x39c] ;  /* 0x0000e700ff037b82 */ /* 0x000e620000000800 */
[----:B------:R-:W2:Y:S01]  /*0030*/  LDCU.128 UR4, c[0x0][0x380] ;  /* 0x00007000ff0477ac */ /* 0x000ea20008000c00 */
[----:B------:R-:W-:Y:S01]  /*0040*/  IMAD.MOV.U32 R5, RZ, RZ, RZ ;  /* 0x000000ffff057224 */ /* 0x000fe200078e00ff */
[----:B------:R-:W-:-:S02]  /*0050*/  CS2R R6, SRZ ;  /* 0x0000000000067805 */ /* 0x000fc4000001ff00 */
[----:B------:R-:W-:Y:S01]  /*0060*/  CS2R R10, SRZ ;  /* 0x00000000000a7805 */ /* 0x000fe2000001ff00 */
[----:B------:R-:W3:Y:S01]  /*0070*/  LDCU.64 UR16, c[0x0][0x358] ;  /* 0x00006b00ff1077ac */ /* 0x000ee20008000a00 */
[----:B------:R-:W-:Y:S02]  /*0080*/  CS2R R8, SRZ ;  /* 0x0000000000087805 */ /* 0x000fe4000001ff00 */
[----:B------:R-:W-:Y:S02]  /*0090*/  CS2R R14, SRZ ;  /* 0x00000000000e7805 */ /* 0x000fe4000001ff00 */
[----:B------:R-:W-:Y:S02]  /*00a0*/  CS2R R12, SRZ ;  /* 0x00000000000c7805 */ /* 0x000fe4000001ff00 */
[----:B------:R-:W-:Y:S02]  /*00b0*/  CS2R R18, SRZ ;  /* 0x0000000000127805 */ /* 0x000fe4000001ff00 */
[----:B------:R-:W-:-:S02]  /*00c0*/  CS2R R16, SRZ ;  /* 0x0000000000107805 */ /* 0x000fc4000001ff00 */
[----:B0-----:R-:W-:Y:S02]  /*00d0*/  LOP3.LUT R4, R0, 0x3, RZ, 0xc0, !PT ;  /* 0x0000000300047812 */ /* 0x001fe400078ec0ff */
[----:B------:R-:W-:-:S05]  /*00e0*/  SHF.R.U32.HI R2, RZ, 0x2, R0 ;  /* 0x00000002ff027819 */ /* 0x000fca0000011600 */
[----:B------:R-:W-:-:S03]  /*00f0*/  IMAD.WIDE.U32 R4, R2, 0x8, R4 ;  /* 0x0000000802047825 */ /* 0x000fc600078e0004 */
[C---:B--2---:R-:W-:Y:S02]  /*0100*/  LEA R24, P0, R4.reuse, UR4, 0x3 ;  /* 0x0000000404187c11 */ /* 0x044fe4000f8018ff */
[C---:B------:R-:W-:Y:S02]  /*0110*/  LEA R22, P1, R4.reuse, UR6, 0x3 ;  /* 0x0000000604167c11 */ /* 0x040fe4000f8218ff */
[C-C-:B------:R-:W-:Y:S02]  /*0120*/  LEA.HI.X R25, R4.reuse, UR5, R5.reuse, 0x3, P0 ;  /* 0x0000000504197c11 */ /* 0x140fe400080f1c05 */
[----:B-1----:R-:W-:Y:S02]  /*0130*/  ISETP.GE.AND P0, PT, R3, 0x1, PT ;  /* 0x000000010300780c */ /* 0x002fe40003f06270 */
[----:B------:R-:W-:Y:S02]  /*0140*/  LEA.HI.X R23, R4, UR7, R5, 0x3, P1 ;  /* 0x0000000704177c11 */ /* 0x000fe400088f1c05 */
[----:B------:R-:W-:-:S09]  /*0150*/  CS2R R4, SRZ ;  /* 0x0000000000047805 */ /* 0x000fd2000001ff00 */
[----:B---3--:R-:W-:Y:S05]  /*0160*/  @!P0 BRA `(.L_x_0) ;  /* 0x0000000800448947 */ /* 0x008fea0003800000 */
[C---:B------:R-:W-:Y:S01]  /*0170*/  ISETP.GE.U32.AND P0, PT, R3.reuse, 0x8, PT ;  /* 0x000000080300780c */ /* 0x040fe20003f06070 */
[----:B------:R-:W5:Y:S01]  /*0180*/  LD.E.64 R24, desc[UR16][R24.64] ;  /* 0x0000001018187980 */ /* 0x000f62000c101b00 */
[----:B------:R-:W-:-:S03]  /*0190*/  LOP3.LUT R21, R3, 0x7, RZ, 0xc0, !PT ;  /* 0x0000000703157812 */ /* 0x000fc600078ec0ff */
[----:B------:R-:W5:Y:S01]  /*01a0*/  LD.E.64 R22, desc[UR16][R22.64] ;  /* 0x0000001016167980 */ /* 0x000f62000c101b00 */
[----:B------:R-:W-:Y:S02]  /*01b0*/  ISETP.NE.AND P1, PT, R21, RZ, PT ;  /* 0x000000ff1500720c */ /* 0x000fe40003f25270 */
[----:B------:R-:W-:-:S05]  /*01c0*/  CS2R R6, SRZ ;  /* 0x0000000000067805 */ /* 0x000fca000001ff00 */
[----:B------:R-:W-:Y:S06]  /*01d0*/  @!P0 BRA `(.L_x_1) ;  /* 0x00000004002c8947 */ /* 0x000fec0003800000 */
[----:B------:R-:W-:Y:S02]  /*01e0*/  LOP3.LUT R20, R3, 0x7ffffff8, RZ, 0xc0, !PT ;  /* 0x7ffffff803147812 */ /* 0x000fe400078ec0ff */
[----:B------:R-:W-:Y:S02]  /*01f0*/  CS2R R6, SRZ ;  /* 0x0000000000067805 */ /* 0x000fe4000001ff00 */
[----:B------:R-:W-:Y:S02]  /*0200*/  CS2R R4, SRZ ;  /* 0x0000000000047805 */ /* 0x000fe4000001ff00 */
[----:B------:R-:W-:Y:S02]  /*0210*/  CS2R R10, SRZ ;  /* 0x00000000000a7805 */ /* 0x000fe4000001ff00 */
[----:B------:R-:W-:Y:S02]  /*0220*/  CS2R R8, SRZ ;  /* 0x0000000000087805 */ /* 0x000fe4000001ff00 */
[----:B------:R-:W-:-:S02]  /*0230*/  CS2R R14, SRZ ;  /* 0x00000000000e7805 */ /* 0x000fc4000001ff00 */
[----:B------:R-:W-:Y:S02]  /*0240*/  CS2R R12, SRZ ;  /* 0x00000000000c7805 */ /* 0x000fe4000001ff00 */
[----:B------:R-:W-:Y:S01]  /*0250*/  CS2R R18, SRZ ;  /* 0x0000000000127805 */ /* 0x000fe2000001ff00 */
[----:B------:R-:W-:Y:S01]  /*0260*/  IMAD.MOV R20, RZ, RZ, -R20 ;  /* 0x000000ffff147224 */ /* 0x000fe200078e0a14 */
[----:B------:R-:W-:-:S07]  /*0270*/  CS2R R16, SRZ ;  /* 0x0000000000107805 */ /* 0x000fce000001ff00 */
.L_x_2:
[----:B-----5:R-:W0:Y:S01]  /*0280*/  DMMA.8x8x4 R16, R24, R22, R16 ;  /* 0x000000161810723f */ /* 0x020e220000000010 */
[----:B------:R-:W-:-:S05]  /*0290*/  VIADD R20, R20, 0x8 ;  /* 0x0000000814147836 */ /* 0x000fca0000000000 */
[----:B------:R-:W-:-:S10]  /*02a0*/  ISETP.NE.AND P0, PT, R20, RZ, PT ;  /* 0x000000ff1400720c */ /* 0x000fd40003f05270 */
[----:B------:R-:W1:-:S15]  /*02b0*/  DMMA.8x8x4 R12, R24, R22, R12 ;  /* 0x00000016180c723f */ /* 0x000e5e000000000c */
[----:B------:R-:W-:-:S01]  /*02c0*/  NOP ;  /* 0x0000000000007918 */ /* 0x000fc20000000000 */
[----:B------:R-:W2:-:S15]  /*02d0*/  DMMA.8x8x4 R8, R24, R22, R8 ;  /* 0x000000161808723f */ /* 0x000e9e0000000008 */
[----:B------:R-:W-:-:S01]  /*02e0*/  NOP ;  /* 0x0000000000007918 */ /* 0x000fc20000000000 */
[----:B---3--:R-:W3:-:S15]  /*02f0*/  DMMA.8x8x4 R4, R24, R22, R4 ;  /* 0x000000161804723f */ /* 0x008ede0000000004 */
[----:B------:R-:W-:-:S01]  /*0300*/  NOP ;  /* 0x0000000000007918 */ /* 0x000fc20000000000 */
[----:B0-----:R-:W0:-:S15]  /*0310*/  DMMA.8x8x4 R16, R24, R22, R16 ;  /* 0x000000161810723f */ /* 0x001e1e0000000010 */
[----:B------:R-:W-:-:S01]  /*0320*/  NOP ;  /* 0x0000000000007918 */ /* 0x000fc20000000000 */
[----:B-1----:R-:W1:-:S15]  /*0330*/  DMMA.8x8x4 R12, R24, R22, R12 ;  /* 0x00000016180c723f */ /* 0x002e5e000000000c */
[----:B------:R-:W-:-:S01]  /*0340*/  NOP ;  /* 0x0000000000007918 */ /* 0x000fc20000000000 */
[----:B--2---:R-:W2:-:S15]  /*0350*/  DMMA.8x8x4 R8, R24, R22, R8 ;  /* 0x000000161808723f */ /* 0x004e9e0000000008 */
        /* <DEDUP_REMOVED lines=43> */
[----:B0-----:R0:W4:-:S15]  /*0610*/  DMMA.8x8x4 R16, R24, R22, R16 ;  /* 0x000000161810723f */ /* 0x00111e0000000010 */
[----:B------:R-:W-:-:S01]  /*0620*/  NOP ;  /* 0x0000000000007918 */ /* 0x000fc20000000000 */
[----:B-1----:R0:W1:-:S15]  /*0630*/  DMMA.8x8x4 R12, R24, R22, R12 ;  /* 0x00000016180c723f */ /* 0x00205e000000000c */
[----:B------:R-:W-:-:S01]  /*0640*/  NOP ;  /* 0x0000000000007918 */ /* 0x000fc20000000000 */
[----:B--2---:R0:W2:-:S15]  /*0650*/  DMMA.8x8x4 R8, R24, R22, R8 ;  /* 0x000000161808723f */ /* 0x00409e0000000008 */
[----:B------:R-:W-:-:S01]  /*0660*/  NOP ;  /* 0x0000000000007918 */ /* 0x000fc20000000000 */
[----:B---3--:R0:W3:Y:S02]  /*0670*/  DMMA.8x8x4 R4, R24, R22, R4 ;  /* 0x000000161804723f */ /* 0x0080e40000000004 */
[----:B012-4-:R-:W-:Y:S05]  /*0680*/  @P0 BRA `(.L_x_2) ;  /* 0xfffffff800fc0947 */ /* 0x017fea000383ffff */
.L_x_1:
[----:B------:R-:W-:Y:S05]  /*0690*/  @!P1 BRA `(.L_x_0) ;  /* 0x0000000000f89947 */ /* 0x000fea0003800000 */
[----:B------:R-:W-:Y:S02]  /*06a0*/  ISETP.GE.U32.AND P0, PT, R21, 0x4, PT ;  /* 0x000000041500780c */ /* 0x000fe40003f06070 */
[----:B------:R-:W-:-:S04]  /*06b0*/  LOP3.LUT R20, R3, 0x3, RZ, 0xc0, !PT ;  /* 0x0000000303147812 */ /* 0x000fc800078ec0ff */
[----:B------:R-:W-:-:S07]  /*06c0*/  ISETP.NE.AND P1, PT, R20, RZ, PT ;  /* 0x000000ff1400720c */ /* 0x000fce0003f25270 */
[----:B------:R-:W-:Y:S06]  /*06d0*/  @!P0 BRA `(.L_x_3) ;  /* 0x00000000007c8947 */ /* 0x000fec0003800000 */
[----:B-----5:R-:W0:-:S15]  /*06e0*/  DMMA.8x8x4 R16, R24, R22, R16 ;  /* 0x000000161810723f */ /* 0x020e1e0000000010 */
[----:B------:R-:W-:-:S01]  /*06f0*/  NOP ;  /* 0x0000000000007918 */ /* 0x000fc20000000000 */
        /* <DEDUP_REMOVED lines=28> */
[----:B-1234-:R0:W3:Y:S02]  /*08c0*/  DMMA.8x8x4 R4, R24, R22, R4 ;  /* 0x000000161804723f */ /* 0x01e0e40000000004 */
.L_x_3:
[----:B------:R-:W-:Y:S05]  /*08d0*/  @!P1 BRA `(.L_x_0) ;  /* 0x0000000000689947 */ /* 0x000fea0003800000 */
[----:B------:R-:W-:Y:S02]  /*08e0*/  ISETP.NE.AND P0, PT, R20, 0x1, PT ;  /* 0x000000011400780c */ /* 0x000fe40003f05270 */
[----:B------:R-:W-:-:S04]  /*08f0*/  LOP3.LUT R3, R3, 0x1, RZ, 0xc0, !PT ;  /* 0x0000000103037812 */ /* 0x000fc800078ec0ff */
[----:B------:R-:W-:-:S07]  /*0900*/  ISETP.NE.U32.AND P1, PT, R3, 0x1, PT ;  /* 0x000000010300780c */ /* 0x000fce0003f25070 */
[----:B------:R-:W-:Y:S06]  /*0910*/  @!P0 BRA `(.L_x_4) ;  /* 0x00000000003c8947 */ /* 0x000fec0003800000 */
[----:B-----5:R-:W1:-:S15]  /*0920*/  DMMA.8x8x4 R16, R24, R22, R16 ;  /* 0x000000161810723f */ /* 0x020e5e0000000010 */
[----:B------:R-:W-:-:S01]  /*0930*/  NOP ;  /* 0x0000000000007918 */ /* 0x000fc20000000000 */
[----:B------:R-:W2:-:S15]  /*0940*/  DMMA.8x8x4 R12, R24, R22, R12 ;  /* 0x00000016180c723f */ /* 0x000e9e000000000c */
[----:B------:R-:W-:-:S01]  /*0950*/  NOP ;  /* 0x0000000000007918 */ /* 0x000fc20000000000 */
[----:B------:R-:W4:-:S15]  /*0960*/  DMMA.8x8x4 R8, R24, R22, R8 ;  /* 0x000000161808723f */ /* 0x000f1e0000000008 */
[----:B------:R-:W-:-:S01]  /*0970*/  NOP ;  /* 0x0000000000007918 */ /* 0x000fc20000000000 */
[----:B---3--:R-:W3:-:S15]  /*0980*/  DMMA.8x8x4 R4, R24, R22, R4 ;  /* 0x000000161804723f */ /* 0x008ede0000000004 */
[----:B------:R-:W-:-:S01]  /*0990*/  NOP ;  /* 0x0000000000007918 */ /* 0x000fc20000000000 */
[----:B-1----:R1:W0:-:S15]  /*09a0*/  DMMA.8x8x4 R16, R24, R22, R16 ;  /* 0x000000161810723f */ /* 0x00221e0000000010 */
[----:B------:R-:W-:-:S01]  /*09b0*/  NOP ;  /* 0x0000000000007918 */ /* 0x000fc20000000000 */
[----:B--2---:R1:W2:-:S15]  /*09c0*/  DMMA.8x8x4 R12, R24, R22, R12 ;  /* 0x00000016180c723f */ /* 0x00429e000000000c */
[----:B------:R-:W-:-:S01]  /*09d0*/  NOP ;  /* 0x0000000000007918 */ /* 0x000fc20000000000 */
[----:B----4-:R1:W4:-:S15]  /*09e0*/  DMMA.8x8x4 R8, R24, R22, R8 ;  /* 0x000000161808723f */ /* 0x01031e0000000008 */
[----:B------:R-:W-:-:S01]  /*09f0*/  NOP ;  /* 0x0000000000007918 */ /* 0x000fc20000000000 */
[----:B0-234-:R1:W3:Y:S02]  /*0a00*/  DMMA.8x8x4 R4, R24, R22, R4 ;  /* 0x000000161804723f */ /* 0x01d2e40000000004 */
.L_x_4:
[----:B-----5:R2:W4:-:S15]  /*0a10*/  @!P1 DMMA.8x8x4 R16, R24, R22, R16 ;  /* 0x000000161810923f */ /* 0x02051e0000000010 */
[----:B------:R-:W-:-:S01]  /*0a20*/  NOP ;  /* 0x0000000000007918 */ /* 0x000fc20000000000 */
[----:B------:R2:W0:-:S15]  /*0a30*/  @!P1 DMMA.8x8x4 R12, R24, R22, R12 ;  /* 0x00000016180c923f */ /* 0x00041e000000000c */
[----:B------:R-:W-:-:S01]  /*0a40*/  NOP ;  /* 0x0000000000007918 */ /* 0x000fc20000000000 */
[----:B------:R2:W0:-:S15]  /*0a50*/  @!P1 DMMA.8x8x4 R8, R24, R22, R8 ;  /* 0x000000161808923f */ /* 0x00041e0000000008 */
[----:B------:R-:W-:-:S01]  /*0a60*/  NOP ;  /* 0x0000000000007918 */ /* 0x000fc20000000000 */
[----:B0--34-:R2:W3:Y:S02]  /*0a70*/  @!P1 DMMA.8x8x4 R4, R24, R22, R4 ;  /* 0x000000161804923f */ /* 0x0194e40000000004 */
.L_x_0:
[----:B------:R-:W4:Y:S01]  /*0a80*/  S2UR UR6, SR_CTAID.X ;  /* 0x00000000000679c3 */ /* 0x000f220000002500 */
[----:B------:R-:W0:Y:S01]  /*0a90*/  LDCU UR8, c[0x0][0x370] ;  /* 0x00006e00ff0877ac */ /* 0x000e220008000800 */
[----:B------:R-:W-:Y:S02]  /*0aa0*/  IMAD.SHL.U32 R0, R0, 0x2, RZ ;  /* 0x0000000200007824 */ /* 0x000fe400078e00ff */
[----:B------:R-:W-:Y:S01]  /*0ab0*/  IMAD.MOV.U32 R21, RZ, RZ, RZ ;  /* 0x000000ffff157224 */ /* 0x000fe200078e00ff */
[----:B------:R-:W1:Y:S02]  /*0ac0*/  LDCU UR20, c[0x0][0x398] ;  /* 0x00007300ff1477ac */ /* 0x000e640008000800 */
[----:B------:R-:W-:Y:S01]  /*0ad0*/  LOP3.LUT R20, R0, 0x6, RZ, 0xe2, !PT ;  /* 0x0000000600147812 */ /* 0x000fe200078ee2ff */
[----:B------:R-:W2:Y:S04]  /*0ae0*/  LDCU.64 UR14, c[0x0][0x390] ;  /* 0x00007200ff0e77ac */ /* 0x000ea80008000a00 */
[----:B-1----:R-:W-:Y:S01]  /*0af0*/  IMAD.WIDE.U32 R2, R2, UR20, R20 ;  /* 0x0000001402027c25 */ /* 0x002fe2000f8e0014 */
[----:B----4-:R-:W-:-:S02]  /*0b00*/  USHF.R.U32.HI UR4, URZ, 0x5, UR6 ;  /* 0x00000005ff047899 */ /* 0x010fc40008011606 */
[----:B------:R-:W-:Y:S02]  /*0b10*/  USHF.L.U32 UR5, UR6, 0x3, URZ ;  /* 0x0000000306057899 */ /* 0x000fe400080006ff */
[----:B0-----:R-:W-:Y:S02]  /*0b20*/  UIADD3 UR6, UPT, UPT, UR6, UR8, URZ ;  /* 0x0000000806067290 */ /* 0x001fe4000fffe0ff */
[----:B------:R-:W-:Y:S02]  /*0b30*/  UIMAD UR4, UR4, UR20, URZ ;  /* 0x00000014040472a4 */ /* 0x000fe4000f8e02ff */
[----:B------:R-:W-:Y:S02]  /*0b40*/  USHF.L.U32 UR6, UR6, 0x3, URZ ;  /* 0x0000000306067899 */ /* 0x000fe400080006ff */
[----:B------:R-:W-:Y:S02]  /*0b50*/  UIADD3 UR12, UPT, UPT, UR4, UR5, URZ ;  /* 0x00000005040c7290 */ /* 0x000fe4000fffe0ff */
[----:B------:R-:W-:-:S02]  /*0b60*/  ULEA UR7, UR8, UR5, 0x4 ;  /* 0x0000000508077291 */ /* 0x000fc4000f8e20ff */
[----:B------:R-:W-:Y:S02]  /*0b70*/  USHF.R.S32.HI UR9, URZ, 0x1f, UR4 ;  /* 0x0000001fff097899 */ /* 0x000fe40008011404 */
[----:B------:R-:W-:Y:S02]  /*0b80*/  UIADD3 UR11, UP1, UPT, UR4, UR5, URZ ;  /* 0x00000005040b7290 */ /* 0x000fe4000ff3e0ff */
[----:B------:R-:W-:Y:S02]  /*0b90*/  UIADD3 UR10, UP2, UPT, UR4, UR6, URZ ;  /* 0x00000006040a7290 */ /* 0x000fe4000ff5e0ff */
[----:B------:R-:W-:Y:S02]  /*0ba0*/  ULEA UR6, UR8, UR6, 0x4 ;  /* 0x0000000608067291 */ /* 0x000fe4000f8e20ff */
[----:B--2---:R-:W-:Y:S02]  /*0bb0*/  ULEA UR13, UR12, UR14, 0x3 ;  /* 0x0000000e0c0d7291 */ /* 0x004fe4000f8e18ff */
[----:B------:R-:W-:-:S02]  /*0bc0*/  UIADD3 UR7, UP0, UPT, UR4, UR7, URZ ;  /* 0x0000000704077290 */ /* 0x000fc4000ff1e0ff */
[----:B------:R-:W-:Y:S02]  /*0bd0*/  UIADD3.X UR12, UPT, UPT, URZ, UR9, URZ, UP1, !UPT ;  /* 0x00000009ff0c7290 */ /* 0x000fe40008ffe4ff */
[----:B------:R-:W-:Y:S01]  /*0be0*/  UIADD3.X UR5, UPT, UPT, URZ, UR9, URZ, UP2, !UPT ;  /* 0x00000009ff057290 */ /* 0x000fe200097fe4ff */
[----:B------:R-:W-:Y:S01]  /*0bf0*/  LEA R20, P2, R2, UR13, 0x3 ;  /* 0x0000000d02147c11 */ /* 0x000fe2000f8418ff */
[----:B------:R-:W-:Y:S02]  /*0c00*/  ULEA URZ, UP1, UR11, UR14, 0x3 ;  /* 0x0000000e0bff7291 */ /* 0x000fe4000f8218ff */
[----:B------:R-:W-:Y:S02]  /*0c10*/  ULEA UR19, UP2, UR10, UR14, 0x3 ;  /* 0x0000000e0a137291 */ /* 0x000fe4000f8418ff */
[----:B------:R-:W-:Y:S02]  /*0c20*/  UIADD3 UR6, UP3, UPT, UR4, UR6, URZ ;  /* 0x0000000604067290 */ /* 0x000fe4000ff7e0ff */
[----:B------:R-:W-:-:S02]  /*0c30*/  UIADD3.X UR8, UPT, UPT, URZ, UR9, URZ, UP0, !UPT ;  /* 0x00000009ff087290 */ /* 0x000fc400087fe4ff */
[----:B------:R-:W-:Y:S01]  /*0c40*/  ULEA UR18, UP0, UR7, UR14, 0x3 ;  /* 0x0000000e07127291 */ /* 0x000fe2000f8018ff */
[C---:B-----5:R-:W-:Y:S01]  /*0c50*/  LEA R22, P1, R2.reuse, UR19, 0x3 ;  /* 0x0000001302167c11 */ /* 0x060fe2000f8218ff */
[----:B------:R-:W-:Y:S02]  /*0c60*/  ULEA.HI.X UR11, UR11, UR15, UR12, 0x3, UP1 ;  /* 0x0000000f0b0b7291 */ /* 0x000fe400088f1c0c */
[----:B------:R-:W-:Y:S02]  /*0c70*/  ULEA.HI.X UR10, UR10, UR15, UR5, 0x3, UP2 ;  /* 0x0000000f0a0a7291 */ /* 0x000fe400090f1c05 */
[----:B------:R-:W-:Y:S01]  /*0c80*/  UIADD3.X UR5, UPT, UPT, URZ, UR9, URZ, UP3, !UPT ;  /* 0x00000009ff057290 */ /* 0x000fe20009ffe4ff */
[C---:B------:R-:W-:Y:S01]  /*0c90*/  LEA R24, P0, R2.reuse, UR18, 0x3 ;  /* 0x0000001202187c11 */ /* 0x040fe2000f8018ff */
[----:B------:R-:W-:Y:S01]  /*0ca0*/  ULEA UR4, UP1, UR6, UR14, 0x3 ;  /* 0x0000000e06047291 */ /* 0x000fe2000f8218ff */
[C-C-:B------:R-:W-:Y:S01]  /*0cb0*/  LEA.HI.X R21, R2.reuse, UR11, R3.reuse, 0x3, P2 ;  /* 0x0000000b02157c11 */ /* 0x140fe200090f1c03 */
[----:B------:R-:W-:Y:S01]  /*0cc0*/  ULEA.HI.X UR7, UR7, UR15, UR8, 0x3, UP0 ;  /* 0x0000000f07077291 */ /* 0x000fe200080f1c08 */
[----:B------:R-:W-:Y:S01]  /*0cd0*/  LEA.HI.X R23, R2, UR10, R3, 0x3, P1 ;  /* 0x0000000a02177c11 */ /* 0x000fe200088f1c03 */
[----:B------:R-:W-:-:S02]  /*0ce0*/  ULEA.HI.X UR5, UR6, UR15, UR5, 0x3, UP1 ;  /* 0x0000000f06057291 */ /* 0x000fc400088f1c05 */
[C---:B------:R-:W-:Y:S01]  /*0cf0*/  LEA R26, P2, R2.reuse, UR4, 0x3 ;  /* 0x00000004021a7c11 */ /* 0x040fe2000f8418ff */
[----:B------:R-:W-:Y:S01]  /*0d00*/  ST.E.128 desc[UR16][R20.64], R16 ;  /* 0x0000001014007985 */ /* 0x000fe2000c101d10 */
[C-C-:B------:R-:W-:Y:S02]  /*0d10*/  LEA.HI.X R25, R2.reuse, UR7, R3.reuse, 0x3, P0 ;  /* 0x0000000702197c11 */ /* 0x140fe400080f1c03 */
[----:B------:R-:W-:Y:S01]  /*0d20*/  LEA.HI.X R27, R2, UR5, R3, 0x3, P2 ;  /* 0x00000005021b7c11 */ /* 0x000fe200090f1c03 */
[----:B------:R-:W-:Y:S04]  /*0d30*/  ST.E.128 desc[UR16][R22.64], R12 ;  /* 0x0000000c16007985 */ /* 0x000fe8000c101d10 */
[----:B------:R-:W-:Y:S04]  /*0d40*/  ST.E.128 desc[UR16][R24.64], R8 ;  /* 0x0000000818007985 */ /* 0x000fe8000c101d10 */
[----:B---3--:R-:W-:Y:S01]  /*0d50*/  ST.E.128 desc[UR16][R26.64], R4 ;  /* 0x000000041a007985 */ /* 0x008fe2000c101d10 */
[----:B------:R-:W-:Y:S05]  /*0d60*/  EXIT ;  /* 0x000000000000794d */ /* 0x000fea0003800000 */
.L_x_5:
[----:B------:R-:W-:-:S00]  /*0d70*/  BRA `(.L_x_5) ;  /* 0xfffffffc00fc7947 */ /* 0x000fc0000383ffff */
[----:B------:R-:W-:-:S00]  /*0d80*/  NOP ;  /* 0x0000000000007918 */ /* 0x000fc00000000000 */
[----:B------:R-:W-:-:S00]  /*0d90*/  NOP ;  /* 0x0000000000007918 */ /* 0x000fc00000000000 */
[----:B------:R-:W-:-:S00]  /*0da0*/  NOP ;  /* 0x0000000000007918 */ /* 0x000fc00000000000 */
[----:B------:R-:W-:-:S00]  /*0db0*/  NOP ;  /* 0x0000000000007918 */ /* 0x000fc00000000000 */
[----:B------:R-:W-:-:S00]  /*0dc0*/  NOP ;  /* 0x0000000000007918 */ /* 0x000fc00000000000 */
[----:B------:R-:W-:-:S00]  /*0dd0*/  NOP ;  /* 0x0000000000007918 */ /* 0x000fc00000000000 */
[----:B------:R-:W-:-:S00]  /*0de0*/  NOP ;  /* 0x0000000000007918 */ /* 0x000fc00000000000 */
[----:B------:R-:W-:-:S00]  /*0df0*/  NOP ;  /* 0x0000000000007918 */ /* 0x000fc00000000000 */
.L_x_6:


//--------------------- .nv.shared.reserved.0     --------------------------
	.section	.nv.shared.reserved.0,"aw",@nobits
	.weak		__nv_reservedSMEM_offset_0_alias
	.size		__nv_reservedSMEM_offset_0_alias, 0, 64
	.other		__nv_reservedSMEM_offset_0_alias,@"STO_CUDA_RESERVED_SHARED STV_DEFAULT"
__nv_reservedSMEM_offset_0_alias:
	.zero		0
	.zero		64


//--------------------- .nv.constant0._Z17WMMAF16TensorCorePdS_S_ii --------------------------
	.section	.nv.constant0._Z17WMMAF16TensorCorePdS_S_ii,"a",@progbits
	.sectionflags	@""
	.align	4
.nv.constant0._Z17WMMAF16TensorCorePdS_S_ii:
	.zero		928


//--------------------- SYMBOLS --------------------------

	.type		.nv.reservedSmem.offset0,@object
	.size		.nv.reservedSmem.offset0,0x4
